	.headerflags	@"EF_CUDA_TEXMODE_UNIFIED EF_CUDA_64BIT_ADDRESS EF_CUDA_ACCELERATORS EF_CUDA_SM90 EF_CUDA_VIRTUAL_SM(EF_CUDA_SM90)"
	.elftype	@"ET_EXEC"


//--------------------- .nv.info                  --------------------------
	.section	.nv.info,"",@"SHT_CUDA_INFO"
	.align	4


	//----- nvinfo : EIATTR_REGCOUNT
	.align		4
        /*0000*/ 	.byte	0x04, 0x2f
        /*0002*/ 	.short	(.L_1 - .L_0)
	.align		4
.L_0:
        /*0004*/ 	.word	index@(triton_poi_fused_addmm_relu_0)
        /*0008*/ 	.word	0x0000000c


	//----- nvinfo : EIATTR_MIN_STACK_SIZE
	.align		4
.L_1:
        /*000c*/ 	.byte	0x04, 0x12
        /*000e*/ 	.short	(.L_3 - .L_2)
	.align		4
.L_2:
        /*0010*/ 	.word	index@(triton_poi_fused_addmm_relu_0)
        /*0014*/ 	.word	0x00000000


	//----- nvinfo : EIATTR_FRAME_SIZE
	.align		4
.L_3:
        /*0018*/ 	.byte	0x04, 0x11
        /*001a*/ 	.short	(.L_5 - .L_4)
	.align		4
.L_4:
        /*001c*/ 	.word	index@(triton_poi_fused_addmm_relu_0)
        /*0020*/ 	.word	0x00000000


	//----- nvinfo : EIATTR_MIN_STACK_SIZE
	.align		4
.L_5:
        /*0024*/ 	.byte	0x04, 0x12
        /*0026*/ 	.short	(.L_7 - .L_6)
	.align		4
.L_6:
        /*0028*/ 	.word	index@(triton_poi_fused_addmm_relu_0)
        /*002c*/ 	.word	0x00000000
.L_7:


//--------------------- .nv.info.triton_poi_fused_addmm_relu_0 --------------------------
	.section	.nv.info.triton_poi_fused_addmm_relu_0,"",@"SHT_CUDA_INFO"
	.sectionflags	@""
	.align	4


	//----- nvinfo : EIATTR_CUDA_API_VERSION
	.align		4
        /*0000*/ 	.byte	0x04, 0x37
        /*0002*/ 	.short	(.L_9 - .L_8)
.L_8:
        /*0004*/ 	.word	0x0000007c


	//----- nvinfo : EIATTR_KPARAM_INFO
	.align		4
.L_9:
        /*0008*/ 	.byte	0x04, 0x17
        /*000a*/ 	.short	(.L_11 - .L_10)
.L_10:
        /*000c*/ 	.word	0x00000000
        /*0010*/ 	.short	0x0002
        /*0012*/ 	.short	0x0010
        /*0014*/ 	.byte	0x00, 0xf0, 0x11, 0x00


	//----- nvinfo : EIATTR_KPARAM_INFO
	.align		4
.L_11:
        /*0018*/ 	.byte	0x04, 0x17
        /*001a*/ 	.short	(.L_13 - .L_12)
.L_12:
        /*001c*/ 	.word	0x00000000
        /*0020*/ 	.short	0x0001
        /*0022*/ 	.short	0x0008
        /*0024*/ 	.byte	0x00, 0xf4, 0x21, 0x00


	//----- nvinfo : EIATTR_KPARAM_INFO
	.align		4
.L_13:
        /*0028*/ 	.byte	0x04, 0x17
        /*002a*/ 	.short	(.L_15 - .L_14)
.L_14:
        /*002c*/ 	.word	0x00000000
        /*0030*/ 	.short	0x0000
        /*0032*/ 	.short	0x0000
        /*0034*/ 	.byte	0x00, 0xf4, 0x21, 0x00


	//----- nvinfo : EIATTR_SPARSE_MMA_MASK
	.align		4
.L_15:
        /*0038*/ 	.byte	0x03, 0x50
        /*003a*/ 	.short	0x0000


	//----- nvinfo : EIATTR_MAXREG_COUNT
	.align		4
        /*003c*/ 	.byte	0x03, 0x1b
        /*003e*/ 	.short	0x00ff


	//----- nvinfo : EIATTR_EXIT_INSTR_OFFSETS
	.align		4
        /*0040*/ 	.byte	0x04, 0x1c
        /*0042*/ 	.short	(.L_17 - .L_16)


	//   ....[0]....
.L_16:
        /*0044*/ 	.word	0x00000190


	//----- nvinfo : EIATTR_REQNTID
	.align		4
.L_17:
        /*0048*/ 	.byte	0x04, 0x10
        /*004a*/ 	.short	(.L_19 - .L_18)
.L_18:
        /*004c*/ 	.word	0x00000080
        /*0050*/ 	.word	0x00000001
        /*0054*/ 	.word	0x00000001


	//----- nvinfo : EIATTR_CBANK_PARAM_SIZE
	.align		4
.L_19:
        /*0058*/ 	.byte	0x03, 0x19
        /*005a*/ 	.short	0x0014


	//----- nvinfo : EIATTR_PARAM_CBANK
	.align		4
        /*005c*/ 	.byte	0x04, 0x0a
        /*005e*/ 	.short	(.L_21 - .L_20)
	.align		4
.L_20:
        /*0060*/ 	.word	index@(.nv.constant0.triton_poi_fused_addmm_relu_0)
        /*0064*/ 	.short	0x0210
        /*0066*/ 	.short	0x0014


	//----- nvinfo : EIATTR_SW_WAR
	.align		4
.L_21:
        /*0068*/ 	.byte	0x04, 0x36
        /*006a*/ 	.short	(.L_23 - .L_22)
.L_22:
        /*006c*/ 	.word	0x00000008
.L_23:


//--------------------- .nv.callgraph             --------------------------
	.section	.nv.callgraph,"",@"SHT_CUDA_CALLGRAPH"
	.align	4
	.sectionentsize	8
	.align		4
        /*0000*/ 	.word	0x00000000
	.align		4
        /*0004*/ 	.word	0xffffffff
	.align		4
        /*0008*/ 	.word	0x00000000
	.align		4
        /*000c*/ 	.word	0xfffffffe
	.align		4
        /*0010*/ 	.word	0x00000000
	.align		4
        /*0014*/ 	.word	0xfffffffd
	.align		4
        /*0018*/ 	.word	0x00000000
	.align		4
        /*001c*/ 	.word	0xfffffffc


//--------------------- .text.triton_poi_fused_addmm_relu_0 --------------------------
	.section	.text.triton_poi_fused_addmm_relu_0,"ax",@progbits
	.align	128
        .global         triton_poi_fused_addmm_relu_0
        .type           triton_poi_fused_addmm_relu_0,@function
        .size           triton_poi_fused_addmm_relu_0,(.L_x_1 - triton_poi_fused_addmm_relu_0)
        .other          triton_poi_fused_addmm_relu_0,@"STO_CUDA_ENTRY STV_DEFAULT"
triton_poi_fused_addmm_relu_0:
.text.triton_poi_fused_addmm_relu_0:
[----:B------:R-:W-:Y:S01]  /*0000*/  LDC R1, c[0x0][0x28] ;  /* 0x00000a00ff017b82 */ /* 0x000fe20000000800 */
[----:B------:R-:W1:Y:S07]  /*0010*/  S2R R0, SR_TID.X ;  /* 0x0000000000007919 */ /* 0x000e6e0000002100 */
[----:B------:R-:W2:Y:S01]  /*0020*/  LDC.64 R4, c[0x0][0x218] ;  /* 0x00008600ff047b82 */ /* 0x000ea20000000a00 */
[----:B------:R-:W-:Y:S01]  /*0030*/  ULDC.64 UR4, c[0x0][0x208] ;  /* 0x0000820000047ab9 */ /* 0x000fe20000000a00 */
[----:B------:R-:W3:Y:S06]  /*0040*/  S2R R7, SR_CTAID.X ;  /* 0x0000000000077919 */ /* 0x000eec0000002500 */
[----:B------:R-:W4:Y:S01]  /*0050*/  LDC.64 R2, c[0x0][0x210] ;  /* 0x00008400ff027b82 */ /* 0x000f220000000a00 */
[----:B-1----:R-:W-:Y:S01]  /*0060*/  IMAD.SHL.U32 R0, R0, 0x2, RZ ;  /* 0x0000000200007824 */ /* 0x002fe200078e00ff */
[----:B---3--:R-:W-:-:S04]  /*0070*/  SHF.R.S32.HI R6, RZ, 0x17, R7 ;  /* 0x00000017ff067819 */ /* 0x008fc80000011407 */
[----:B------:R-:W-:-:S05]  /*0080*/  LOP3.LUT R0, R0, 0xfe, RZ, 0xc0, !PT ;  /* 0x000000fe00007812 */ /* 0x000fca00078ec0ff */
[----:B------:R-:W-:Y:S01]  /*0090*/  IMAD R7, R7, 0x100, R0 ;  /* 0x0000010007077824 */ /* 0x000fe200078e0200 */
[----:B------:R-:W-:-:S03]  /*00a0*/  SGXT R0, R6, 0x1 ;  /* 0x000000010600781a */ /* 0x000fc60000000200 */
[----:B----4-:R-:W-:Y:S01]  /*00b0*/  IMAD.WIDE R2, R7, 0x4, R2 ;  /* 0x0000000407027825 */ /* 0x010fe200078e0202 */
[----:B------:R-:W-:-:S04]  /*00c0*/  LEA.HI R0, R0, R7, RZ, 0x7 ;  /* 0x0000000700007211 */ /* 0x000fc800078f38ff */
[----:B------:R-:W-:-:S05]  /*00d0*/  LOP3.LUT R0, R0, 0xffffff80, RZ, 0xc0, !PT ;  /* 0xffffff8000007812 */ /* 0x000fca00078ec0ff */
[----:B------:R-:W-:Y:S02]  /*00e0*/  IMAD.IADD R9, R7, 0x1, -R0 ;  /* 0x0000000107097824 */ /* 0x000fe400078e0a00 */
[----:B------:R-:W3:Y:S02]  /*00f0*/  LDG.E.64 R6, desc[UR4][R2.64] ;  /* 0x0000000402067981 */ /* 0x000ee4000c1e1b00 */
[----:B--2---:R-:W-:-:S06]  /*0100*/  IMAD.WIDE R4, R9, 0x4, R4 ;  /* 0x0000000409047825 */ /* 0x004fcc00078e0204 */
[----:B------:R-:W3:Y:S02]  /*0110*/  LDG.E.EL.64 R4, desc[UR4][R4.64] ;  /* 0x0000000404047981 */ /* 0x000ee4000c2e1b00 */
[C---:B---3--:R-:W-:Y:S01]  /*0120*/  FSETP.GEU.AND P0, PT, R6.reuse, -R4, PT ;  /* 0x800000040600720b */ /* 0x048fe20003f0e000 */
[----:B------:R-:W-:Y:S01]  /*0130*/  FADD R6, R6, R4 ;  /* 0x0000000406067221 */ /* 0x000fe20000000000 */
[C---:B------:R-:W-:Y:S01]  /*0140*/  FADD R0, R7.reuse, R5 ;  /* 0x0000000507007221 */ /* 0x040fe20000000000 */
[----:B------:R-:W-:-:S03]  /*0150*/  FSETP.GEU.AND P1, PT, R7, -R5, PT ;  /* 0x800000050700720b */ /* 0x000fc60003f2e000 */
[----:B------:R-:W-:Y:S02]  /*0160*/  FSEL R6, R6, RZ, P0 ;  /* 0x000000ff06067208 */ /* 0x000fe40000000000 */
[----:B------:R-:W-:-:S05]  /*0170*/  FSEL R7, R0, RZ, P1 ;  /* 0x000000ff00077208 */ /* 0x000fca0000800000 */
[----:B------:R-:W-:Y:S01]  /*0180*/  STG.E.64 desc[UR4][R2.64], R6 ;  /* 0x0000000602007986 */ /* 0x000fe2000c101b04 */
[----:B------:R-:W-:Y:S05]  /*0190*/  EXIT ;  /* 0x000000000000794d */ /* 0x000fea0003800000 */
.L_x_0:
[----:B------:R-:W-:-:S00]  /*01a0*/  BRA `(.L_x_0) ;  /* 0xfffffffc00fc7947 */ /* 0x000fc0000383ffff */
[----:B------:R-:W-:-:S00]  /*01b0*/  NOP ;  /* 0x0000000000007918 */ /* 0x000fc00000000000 */
        /* <DEDUP_REMOVED lines=12> */
.L_x_1:


//--------------------- .nv.constant0.triton_poi_fused_addmm_relu_0 --------------------------
	.section	.nv.constant0.triton_poi_fused_addmm_relu_0,"a",@progbits
	.sectionflags	@""
	.align	4
.nv.constant0.triton_poi_fused_addmm_relu_0:
	.zero		548
